//
// Generated by NVIDIA NVVM Compiler
//
// Compiler Build ID: CL-36424714
// Cuda compilation tools, release 13.0, V13.0.88
// Based on NVVM 20.0.0
//

.version 9.0
.target sm_100
.address_size 64

	// .globl	_Z22Brent_Kung_scan_kernelPiS_i
// _ZZ22Brent_Kung_scan_kernelPiS_iE2XY has been demoted

.visible .entry _Z22Brent_Kung_scan_kernelPiS_i(
	.param .u64 .ptr .align 1 _Z22Brent_Kung_scan_kernelPiS_i_param_0,
	.param .u64 .ptr .align 1 _Z22Brent_Kung_scan_kernelPiS_i_param_1,
	.param .u32 _Z22Brent_Kung_scan_kernelPiS_i_param_2
)
{
	.reg .pred 	%p<10>;
	.reg .b32 	%r<49>;
	.reg .b64 	%rd<13>;
	// demoted variable
	.shared .align 4 .b8 _ZZ22Brent_Kung_scan_kernelPiS_iE2XY[1024];
	ld.param.u64 	%rd3, [_Z22Brent_Kung_scan_kernelPiS_i_param_0];
	ld.param.u64 	%rd4, [_Z22Brent_Kung_scan_kernelPiS_i_param_1];
	ld.param.u32 	%r15, [_Z22Brent_Kung_scan_kernelPiS_i_param_2];
	cvta.to.global.u64 	%rd1, %rd4;
	cvta.to.global.u64 	%rd2, %rd3;
	mov.u32 	%r16, %ctaid.x;
	mov.u32 	%r1, %ntid.x;
	mul.lo.s32 	%r17, %r16, %r1;
	shl.b32 	%r18, %r17, 1;
	mov.u32 	%r2, %tid.x;
	add.s32 	%r3, %r18, %r2;
	setp.ge.s32 	%p1, %r3, %r15;
	shl.b32 	%r19, %r2, 2;
	mov.u32 	%r20, _ZZ22Brent_Kung_scan_kernelPiS_iE2XY;
	add.s32 	%r4, %r20, %r19;
	@%p1 bra 	$L__BB0_2;
	mul.wide.s32 	%rd5, %r3, 4;
	add.s64 	%rd6, %rd2, %rd5;
	ld.global.u32 	%r21, [%rd6];
	st.shared.u32 	[%r4], %r21;
$L__BB0_2:
	add.s32 	%r5, %r3, %r1;
	setp.ge.u32 	%p2, %r5, %r15;
	shl.b32 	%r22, %r1, 2;
	add.s32 	%r6, %r4, %r22;
	@%p2 bra 	$L__BB0_4;
	mul.wide.u32 	%rd7, %r5, 4;
	add.s64 	%rd8, %rd2, %rd7;
	ld.global.u32 	%r23, [%rd8];
	st.shared.u32 	[%r6], %r23;
$L__BB0_4:
	shl.b32 	%r25, %r2, 1;
	add.s32 	%r7, %r25, 2;
	mov.b32 	%r47, 1;
$L__BB0_5:
	bar.sync 	0;
	mul.lo.s32 	%r9, %r47, %r7;
	setp.gt.s32 	%p3, %r9, %r15;
	@%p3 bra 	$L__BB0_7;
	sub.s32 	%r26, %r9, %r47;
	shl.b32 	%r27, %r26, 2;
	add.s32 	%r29, %r20, %r27;
	ld.shared.u32 	%r30, [%r29+-4];
	shl.b32 	%r31, %r47, 2;
	add.s32 	%r32, %r29, %r31;
	ld.shared.u32 	%r33, [%r32+-4];
	add.s32 	%r34, %r33, %r30;
	st.shared.u32 	[%r32+-4], %r34;
$L__BB0_7:
	shl.b32 	%r47, %r47, 1;
	setp.le.u32 	%p4, %r47, %r1;
	@%p4 bra 	$L__BB0_5;
	setp.lt.s32 	%p5, %r15, 4;
	@%p5 bra 	$L__BB0_13;
	shr.u32 	%r48, %r15, 2;
$L__BB0_10:
	bar.sync 	0;
	mul.lo.s32 	%r13, %r7, %r48;
	add.s32 	%r35, %r13, %r48;
	add.s32 	%r36, %r35, -1;
	setp.ge.s32 	%p6, %r36, %r15;
	@%p6 bra 	$L__BB0_12;
	shl.b32 	%r37, %r13, 2;
	add.s32 	%r39, %r20, %r37;
	ld.shared.u32 	%r40, [%r39+-4];
	shl.b32 	%r41, %r48, 2;
	add.s32 	%r42, %r39, %r41;
	ld.shared.u32 	%r43, [%r42+-4];
	add.s32 	%r44, %r43, %r40;
	st.shared.u32 	[%r42+-4], %r44;
$L__BB0_12:
	shr.u32 	%r14, %r48, 1;
	setp.gt.u32 	%p7, %r48, 1;
	mov.u32 	%r48, %r14;
	@%p7 bra 	$L__BB0_10;
$L__BB0_13:
	setp.ge.s32 	%p8, %r3, %r15;
	bar.sync 	0;
	@%p8 bra 	$L__BB0_15;
	ld.shared.u32 	%r45, [%r4];
	mul.wide.s32 	%rd9, %r3, 4;
	add.s64 	%rd10, %rd1, %rd9;
	st.global.u32 	[%rd10], %r45;
$L__BB0_15:
	setp.ge.u32 	%p9, %r5, %r15;
	@%p9 bra 	$L__BB0_17;
	ld.shared.u32 	%r46, [%r6];
	mul.wide.u32 	%rd11, %r5, 4;
	add.s64 	%rd12, %rd1, %rd11;
	st.global.u32 	[%rd12], %r46;
$L__BB0_17:
	ret;

}


// ===== COMPILED SASS (sm_100) =====

	.target	sm_100

	.elftype	@"ET_EXEC"


//--------------------- .note.nv.tkinfo           --------------------------
	.section	.note.nv.tkinfo,"",@"SHT_NOTE"
	.sectionflags	@"SHF_NOTE_NV_TKINFO"
	.tkinfo
        /*0018*/ 	.word	0x00000002
        /*0030*/ 	.string	""
        /*0030*/ 	.string	"ptxas"
        /*0030*/ 	.string	"Cuda compilation tools, release 13.0, V13.0.88"
        /*0030*/ 	.string	"Build cuda_13.0.r13.0/compiler.36424714_0"
        /*0030*/ 	.string	"-arch sm_100 -m 64 "



//--------------------- .note.nv.cuinfo           --------------------------
	.section	.note.nv.cuinfo,"",@"SHT_NOTE"
	.sectionflags	@"SHF_NOTE_NV_CUINFO"
        /*0018*/ 	.short	0x0002
        /*001a*/ 	.short	0x0064
        /*001c*/ 	.short	0x0082
	.zero		2


//--------------------- .nv.info                  --------------------------
	.section	.nv.info,"",@"SHT_CUDA_INFO"
	.align	4


	//----- nvinfo : EIATTR_REGCOUNT
	.align		4
        /*0000*/ 	.byte	0x04, 0x2f
        /*0002*/ 	.short	(.L_1 - .L_0)
	.align		4
.L_0:
        /*0004*/ 	.word	index@(_Z22Brent_Kung_scan_kernelPiS_i)
        /*0008*/ 	.word	0x00000010


	//----- nvinfo : EIATTR_FRAME_SIZE
	.align		4
.L_1:
        /*000c*/ 	.byte	0x04, 0x11
        /*000e*/ 	.short	(.L_3 - .L_2)
	.align		4
.L_2:
        /*0010*/ 	.word	index@(_Z22Brent_Kung_scan_kernelPiS_i)
        /*0014*/ 	.word	0x00000000


	//----- nvinfo : EIATTR_MIN_STACK_SIZE
	.align		4
.L_3:
        /*0018*/ 	.byte	0x04, 0x12
        /*001a*/ 	.short	(.L_5 - .L_4)
	.align		4
.L_4:
        /*001c*/ 	.word	index@(_Z22Brent_Kung_scan_kernelPiS_i)
        /*0020*/ 	.word	0x00000000
.L_5:


//--------------------- .nv.compat                --------------------------
	.section	.nv.compat,"",@"SHT_CUDA_COMPAT_INFO"
	.align	4
        /*0000*/ 	.byte	0x02, 0x09, 0x00, 0x00, 0x02, 0x02, 0x01, 0x00, 0x02, 0x05, 0x05, 0x00, 0x03, 0x07, 0x01, 0x01
        /*0010*/ 	.byte	0x02, 0x03, 0x00, 0x00, 0x02, 0x06, 0x01, 0x00, 0x04, 0x0b, 0x08, 0x00, 0x09, 0x00, 0x00, 0x00
        /*0020*/ 	.byte	0x00, 0x00, 0x00, 0x00


//--------------------- .nv.info._Z22Brent_Kung_scan_kernelPiS_i --------------------------
	.section	.nv.info._Z22Brent_Kung_scan_kernelPiS_i,"",@"SHT_CUDA_INFO"
	.sectionflags	@""
	.align	4


	//----- nvinfo : EIATTR_CUDA_API_VERSION
	.align		4
        /*0000*/ 	.byte	0x04, 0x37
        /*0002*/ 	.short	(.L_7 - .L_6)
.L_6:
        /*0004*/ 	.word	0x00000082


	//----- nvinfo : EIATTR_KPARAM_INFO
	.align		4
.L_7:
        /*0008*/ 	.byte	0x04, 0x17
        /*000a*/ 	.short	(.L_9 - .L_8)
.L_8:
        /*000c*/ 	.word	0x00000000
        /*0010*/ 	.short	0x0002
        /*0012*/ 	.short	0x0010
        /*0014*/ 	.byte	0x00, 0xf0, 0x11, 0x00


	//----- nvinfo : EIATTR_KPARAM_INFO
	.align		4
.L_9:
        /*0018*/ 	.byte	0x04, 0x17
        /*001a*/ 	.short	(.L_11 - .L_10)
.L_10:
        /*001c*/ 	.word	0x00000000
        /*0020*/ 	.short	0x0001
        /*0022*/ 	.short	0x0008
        /*0024*/ 	.byte	0x00, 0xf5, 0x21, 0x00


	//----- nvinfo : EIATTR_KPARAM_INFO
	.align		4
.L_11:
        /*0028*/ 	.byte	0x04, 0x17
        /*002a*/ 	.short	(.L_13 - .L_12)
.L_12:
        /*002c*/ 	.word	0x00000000
        /*0030*/ 	.short	0x0000
        /*0032*/ 	.short	0x0000
        /*0034*/ 	.byte	0x00, 0xf5, 0x21, 0x00


	//----- nvinfo : EIATTR_SPARSE_MMA_MASK
	.align		4
.L_13:
        /*0038*/ 	.byte	0x03, 0x50
        /*003a*/ 	.short	0x0000


	//----- nvinfo : EIATTR_MAXREG_COUNT
	.align		4
        /*003c*/ 	.byte	0x03, 0x1b
        /*003e*/ 	.short	0x00ff


	//----- nvinfo : EIATTR_NUM_BARRIERS
	.align		4
        /*0040*/ 	.byte	0x02, 0x4c
        /*0042*/ 	.byte	0x01
	.zero		1


	//----- nvinfo : EIATTR_MERCURY_ISA_VERSION
	.align		4
        /*0044*/ 	.byte	0x03, 0x5f
        /*0046*/ 	.short	0x0101


	//----- nvinfo : EIATTR_VRC_CTA_INIT_COUNT
	.align		4
        /*0048*/ 	.byte	0x02, 0x4a
	.zero		1
	.zero		1


	//----- nvinfo : EIATTR_EXIT_INSTR_OFFSETS
	.align		4
        /*004c*/ 	.byte	0x04, 0x1c
        /*004e*/ 	.short	(.L_15 - .L_14)


	//   ....[0]....
.L_14:
        /*0050*/ 	.word	0x00000420


	//   ....[1]....
        /*0054*/ 	.word	0x00000470


	//----- nvinfo : EIATTR_CBANK_PARAM_SIZE
	.align		4
.L_15:
        /*0058*/ 	.byte	0x03, 0x19
        /*005a*/ 	.short	0x0014


	//----- nvinfo : EIATTR_PARAM_CBANK
	.align		4
        /*005c*/ 	.byte	0x04, 0x0a
        /*005e*/ 	.short	(.L_17 - .L_16)
	.align		4
.L_16:
        /*0060*/ 	.word	index@(.nv.constant0._Z22Brent_Kung_scan_kernelPiS_i)
        /*0064*/ 	.short	0x0380
        /*0066*/ 	.short	0x0014


	//----- nvinfo : EIATTR_SW_WAR
	.align		4
.L_17:
        /*0068*/ 	.byte	0x04, 0x36
        /*006a*/ 	.short	(.L_19 - .L_18)
.L_18:
        /*006c*/ 	.word	0x00000008
.L_19:


//--------------------- .nv.callgraph             --------------------------
	.section	.nv.callgraph,"",@"SHT_CUDA_CALLGRAPH"
	.align	4
	.sectionentsize	8
	.align		4
        /*0000*/ 	.word	0x00000000
	.align		4
        /*0004*/ 	.word	0xffffffff
	.align		4
        /*0008*/ 	.word	0x00000000
	.align		4
        /*000c*/ 	.word	0xfffffffe
	.align		4
        /*0010*/ 	.word	0x00000000
	.align		4
        /*0014*/ 	.word	0xfffffffd
	.align		4
        /*0018*/ 	.word	0x00000000
	.align		4
        /*001c*/ 	.word	0xfffffffc


//--------------------- .text._Z22Brent_Kung_scan_kernelPiS_i --------------------------
	.section	.text._Z22Brent_Kung_scan_kernelPiS_i,"ax",@progbits
	.align	128
        .global         _Z22Brent_Kung_scan_kernelPiS_i
        .type           _Z22Brent_Kung_scan_kernelPiS_i,@function
        .size           _Z22Brent_Kung_scan_kernelPiS_i,(.L_x_4 - _Z22Brent_Kung_scan_kernelPiS_i)
        .other          _Z22Brent_Kung_scan_kernelPiS_i,@"STO_CUDA_ENTRY STV_DEFAULT"
_Z22Brent_Kung_scan_kernelPiS_i:
.text._Z22Brent_Kung_scan_kernelPiS_i:
[----:B------:R-:W-:Y:S01]  /*0000*/  LDC R1, c[0x0][0x37c] ;  /* 0x0000df00ff017b82 */ /* 0x000fe20000000800 */
[----:B------:R-:W0:Y:S07]  /*0010*/  S2R R13, SR_TID.X ;  /* 0x00000000000d7919 */ /* 0x000e2e0000002100 */
[----:B------:R-:W1:Y:S01]  /*0020*/  S2UR UR4, SR_CTAID.X ;  /* 0x00000000000479c3 */ /* 0x000e620000002500 */
[----:B------:R-:W2:Y:S01]  /*0030*/  LDCU UR5, c[0x0][0x390] ;  /* 0x00007200ff0577ac */ /* 0x000ea20008000800 */
[----:B------:R-:W3:Y:S06]  /*0040*/  LDCU.64 UR8, c[0x0][0x358] ;  /* 0x00006b00ff0877ac */ /* 0x000eec0008000a00 */
[----:B------:R-:W1:Y:S02]  /*0050*/  LDC R11, c[0x0][0x360] ;  /* 0x0000d800ff0b7b82 */ /* 0x000e640000000800 */
[----:B-1----:R-:W-:-:S04]  /*0060*/  IMAD R2, R11, UR4, RZ ;  /* 0x000000040b027c24 */ /* 0x002fc8000f8e02ff */
[----:B0-----:R-:W-:-:S04]  /*0070*/  IMAD R2, R2, 0x2, R13 ;  /* 0x0000000202027824 */ /* 0x001fc800078e020d */
[C---:B------:R-:W-:Y:S01]  /*0080*/  IMAD.IADD R0, R2.reuse, 0x1, R11 ;  /* 0x0000000102007824 */ /* 0x040fe200078e020b */
[----:B--2---:R-:W-:-:S04]  /*0090*/  ISETP.GE.AND P0, PT, R2, UR5, PT ;  /* 0x0000000502007c0c */ /* 0x004fc8000bf06270 */
[----:B------:R-:W-:-:S09]  /*00a0*/  ISETP.GE.U32.AND P1, PT, R0, UR5, PT ;  /* 0x0000000500007c0c */ /* 0x000fd2000bf26070 */
[----:B------:R-:W0:Y:S08]  /*00b0*/  @!P0 LDC.64 R4, c[0x0][0x380] ;  /* 0x0000e000ff048b82 */ /* 0x000e300000000a00 */
[----:B------:R-:W1:Y:S01]  /*00c0*/  @!P1 LDC.64 R6, c[0x0][0x380] ;  /* 0x0000e000ff069b82 */ /* 0x000e620000000a00 */
[----:B0-----:R-:W-:-:S06]  /*00d0*/  @!P0 IMAD.WIDE R4, R2, 0x4, R4 ;  /* 0x0000000402048825 */ /* 0x001fcc00078e0204 */
[----:B---3--:R0:W2:Y:S01]  /*00e0*/  @!P0 LDG.E R5, desc[UR8][R4.64] ;  /* 0x0000000804058981 */ /* 0x0080a2000c1e1900 */
[----:B-1----:R-:W-:-:S06]  /*00f0*/  @!P1 IMAD.WIDE.U32 R6, R0, 0x4, R6 ;  /* 0x0000000400069825 */ /* 0x002fcc00078e0006 */
[----:B------:R-:W3:Y:S01]  /*0100*/  @!P1 LDG.E R6, desc[UR8][R6.64] ;  /* 0x0000000806069981 */ /* 0x000ee2000c1e1900 */
[----:B------:R-:W1:Y:S01]  /*0110*/  S2UR UR5, SR_CgaCtaId ;  /* 0x00000000000579c3 */ /* 0x000e620000008800 */
[----:B------:R-:W-:Y:S02]  /*0120*/  UMOV UR4, 0x400 ;  /* 0x0000040000047882 */ /* 0x000fe40000000000 */
[----:B-1----:R-:W-:Y:S01]  /*0130*/  ULEA UR4, UR5, UR4, 0x18 ;  /* 0x0000000405047291 */ /* 0x002fe2000f8ec0ff */
[----:B------:R-:W-:Y:S01]  /*0140*/  HFMA2 R9, -RZ, RZ, 0, 5.9604644775390625e-08 ;  /* 0x00000001ff097431 */ /* 0x000fe200000001ff */
[C---:B0-----:R-:W-:Y:S01]  /*0150*/  LEA R4, R13.reuse, 0x2, 0x1 ;  /* 0x000000020d047811 */ /* 0x041fe200078e08ff */
[----:B------:R-:W0:Y:S03]  /*0160*/  LDCU UR5, c[0x0][0x390] ;  /* 0x00007200ff0577ac */ /* 0x000e260008000800 */
[----:B------:R-:W-:-:S05]  /*0170*/  LEA R8, R13, UR4, 0x2 ;  /* 0x000000040d087c11 */ /* 0x000fca000f8e10ff */
[----:B------:R-:W-:Y:S01]  /*0180*/  IMAD R3, R11, 0x4, R8 ;  /* 0x000000040b037824 */ /* 0x000fe200078e0208 */
[----:B--2---:R1:W-:Y:S04]  /*0190*/  @!P0 STS [R8], R5 ;  /* 0x0000000508008388 */ /* 0x0043e80000000800 */
[----:B0--3--:R1:W-:Y:S02]  /*01a0*/  @!P1 STS [R3], R6 ;  /* 0x0000000603009388 */ /* 0x0093e40000000800 */
.L_x_0:
[----:B-1----:R-:W-:Y:S01]  /*01b0*/  IMAD R6, R4, R9, RZ ;  /* 0x0000000904067224 */ /* 0x002fe200078e02ff */
[----:B------:R-:W-:Y:S04]  /*01c0*/  BAR.SYNC.DEFER_BLOCKING 0x0 ;  /* 0x0000000000007b1d */ /* 0x000fe80000010000 */
[----:B------:R-:W-:-:S13]  /*01d0*/  ISETP.GT.AND P0, PT, R6, UR5, PT ;  /* 0x0000000506007c0c */ /* 0x000fda000bf04270 */
[----:B------:R-:W-:-:S05]  /*01e0*/  @!P0 IMAD.IADD R5, R6, 0x1, -R9 ;  /* 0x0000000106058824 */ /* 0x000fca00078e0a09 */
[----:B------:R-:W-:-:S05]  /*01f0*/  @!P0 LEA R6, R5, UR4, 0x2 ;  /* 0x0000000405068c11 */ /* 0x000fca000f8e10ff */
[C---:B------:R-:W-:Y:S02]  /*0200*/  @!P0 IMAD R5, R9.reuse, 0x4, R6 ;  /* 0x0000000409058824 */ /* 0x040fe400078e0206 */
[----:B------:R-:W-:Y:S01]  /*0210*/  @!P0 LDS R6, [R6+-0x4] ;  /* 0xfffffc0006068984 */ /* 0x000fe20000000800 */
[----:B------:R-:W-:-:S03]  /*0220*/  IMAD.SHL.U32 R9, R9, 0x2, RZ ;  /* 0x0000000209097824 */ /* 0x000fc600078e00ff */
[----:B------:R-:W0:Y:S02]  /*0230*/  @!P0 LDS R7, [R5+-0x4] ;  /* 0xfffffc0005078984 */ /* 0x000e240000000800 */
[----:B0-----:R-:W-:-:S05]  /*0240*/  @!P0 IADD3 R10, PT, PT, R6, R7, RZ ;  /* 0x00000007060a8210 */ /* 0x001fca0007ffe0ff */
[----:B------:R0:W-:Y:S01]  /*0250*/  @!P0 STS [R5+-0x4], R10 ;  /* 0xfffffc0a05008388 */ /* 0x0001e20000000800 */
[----:B------:R-:W-:-:S13]  /*0260*/  ISETP.GT.U32.AND P0, PT, R9, R11, PT ;  /* 0x0000000b0900720c */ /* 0x000fda0003f04070 */
[----:B0-----:R-:W-:Y:S05]  /*0270*/  @!P0 BRA `(.L_x_0) ;  /* 0xfffffffc00cc8947 */ /* 0x001fea000383ffff */
[----:B------:R-:W-:-:S09]  /*0280*/  UISETP.GE.AND UP0, UPT, UR5, 0x4, UPT ;  /* 0x000000040500788c */ /* 0x000fd2000bf06270 */
[----:B------:R-:W-:Y:S05]  /*0290*/  BRA.U !UP0, `(.L_x_1) ;  /* 0x0000000108447547 */ /* 0x000fea000b800000 */
[----:B------:R-:W-:Y:S01]  /*02a0*/  USHF.R.U32.HI UR5, URZ, 0x2, UR5 ;  /* 0x00000002ff057899 */ /* 0x000fe20008011605 */
[----:B------:R-:W0:Y:S05]  /*02b0*/  LDCU UR6, c[0x0][0x390] ;  /* 0x00007200ff0677ac */ /* 0x000e2a0008000800 */
[----:B------:R-:W-:-:S07]  /*02c0*/  IMAD.U32 R5, RZ, RZ, UR5 ;  /* 0x00000005ff057e24 */ /* 0x000fce000f8e00ff */
.L_x_2:
[----:B------:R-:W-:Y:S01]  /*02d0*/  IMAD R6, R4, R5, RZ ;  /* 0x0000000504067224 */ /* 0x000fe200078e02ff */
[----:B0-----:R-:W-:Y:S01]  /*02e0*/  UMOV UR5, UR6 ;  /* 0x0000000600057c82 */ /* 0x001fe20008000000 */
[----:B------:R-:W-:Y:S03]  /*02f0*/  BAR.SYNC.DEFER_BLOCKING 0x0 ;  /* 0x0000000000007b1d */ /* 0x000fe60000010000 */
[----:B------:R-:W-:-:S04]  /*0300*/  IADD3 R7, PT, PT, R6, -0x1, R5 ;  /* 0xffffffff06077810 */ /* 0x000fc80007ffe005 */
[----:B------:R-:W-:-:S13]  /*0310*/  ISETP.GE.AND P0, PT, R7, UR5, PT ;  /* 0x0000000507007c0c */ /* 0x000fda000bf06270 */
[----:B------:R-:W-:-:S04]  /*0320*/  @!P0 LEA R6, R6, UR4, 0x2 ;  /* 0x0000000406068c11 */ /* 0x000fc8000f8e10ff */
[----:B------:R-:W-:Y:S02]  /*0330*/  @!P0 LEA R7, R5, R6, 0x2 ;  /* 0x0000000605078211 */ /* 0x000fe400078e10ff */
[----:B------:R-:W-:Y:S04]  /*0340*/  @!P0 LDS R6, [R6+-0x4] ;  /* 0xfffffc0006068984 */ /* 0x000fe80000000800 */
[----:B------:R-:W0:Y:S02]  /*0350*/  @!P0 LDS R9, [R7+-0x4] ;  /* 0xfffffc0007098984 */ /* 0x000e240000000800 */
[----:B0-----:R-:W-:-:S05]  /*0360*/  @!P0 IMAD.IADD R10, R6, 0x1, R9 ;  /* 0x00000001060a8824 */ /* 0x001fca00078e0209 */
[----:B------:R1:W-:Y:S01]  /*0370*/  @!P0 STS [R7+-0x4], R10 ;  /* 0xfffffc0a07008388 */ /* 0x0003e20000000800 */
[----:B------:R-:W-:Y:S02]  /*0380*/  ISETP.GT.U32.AND P0, PT, R5, 0x1, PT ;  /* 0x000000010500780c */ /* 0x000fe40003f04070 */
[----:B------:R-:W-:-:S11]  /*0390*/  SHF.R.U32.HI R5, RZ, 0x1, R5 ;  /* 0x00000001ff057819 */ /* 0x000fd60000011605 */
[----:B-1----:R-:W-:Y:S05]  /*03a0*/  @P0 BRA `(.L_x_2) ;  /* 0xfffffffc00c80947 */ /* 0x002fea000383ffff */
.L_x_1:
[----:B------:R-:W-:Y:S01]  /*03b0*/  BAR.SYNC.DEFER_BLOCKING 0x0 ;  /* 0x0000000000007b1d */ /* 0x000fe20000010000 */
[----:B------:R-:W-:Y:S02]  /*03c0*/  ISETP.GE.AND P0, PT, R2, UR5, PT ;  /* 0x0000000502007c0c */ /* 0x000fe4000bf06270 */
[----:B------:R-:W-:-:S11]  /*03d0*/  ISETP.GE.U32.AND P1, PT, R0, UR5, PT ;  /* 0x0000000500007c0c */ /* 0x000fd6000bf26070 */
[----:B------:R-:W0:Y:S01]  /*03e0*/  @!P0 LDC.64 R4, c[0x0][0x388] ;  /* 0x0000e200ff048b82 */ /* 0x000e220000000a00 */
[----:B------:R-:W1:Y:S01]  /*03f0*/  @!P0 LDS R7, [R8] ;  /* 0x0000000008078984 */ /* 0x000e620000000800 */
[----:B0-----:R-:W-:-:S05]  /*0400*/  @!P0 IMAD.WIDE R4, R2, 0x4, R4 ;  /* 0x0000000402048825 */ /* 0x001fca00078e0204 */
[----:B-1----:R0:W-:Y:S01]  /*0410*/  @!P0 STG.E desc[UR8][R4.64], R7 ;  /* 0x0000000704008986 */ /* 0x0021e2000c101908 */
[----:B------:R-:W-:Y:S05]  /*0420*/  @P1 EXIT ;  /* 0x000000000000194d */ /* 0x000fea0003800000 */
[----:B------:R-:W1:Y:S01]  /*0430*/  LDS R3, [R3] ;  /* 0x0000000003037984 */ /* 0x000e620000000800 */
[----:B0-----:R-:W0:Y:S02]  /*0440*/  LDC.64 R4, c[0x0][0x388] ;  /* 0x0000e200ff047b82 */ /* 0x001e240000000a00 */
[----:B0-----:R-:W-:-:S05]  /*0450*/  IMAD.WIDE.U32 R4, R0, 0x4, R4 ;  /* 0x0000000400047825 */ /* 0x001fca00078e0004 */
[----:B-1----:R-:W-:Y:S01]  /*0460*/  STG.E desc[UR8][R4.64], R3 ;  /* 0x0000000304007986 */ /* 0x002fe2000c101908 */
[----:B------:R-:W-:Y:S05]  /*0470*/  EXIT ;  /* 0x000000000000794d */ /* 0x000fea0003800000 */
.L_x_3:
[----:B------:R-:W-:-:S00]  /*0480*/  BRA `(.L_x_3) ;  /* 0xfffffffc00fc7947 */ /* 0x000fc0000383ffff */
[----:B------:R-:W-:-:S00]  /*0490*/  NOP ;  /* 0x0000000000007918 */ /* 0x000fc00000000000 */
        /* <DEDUP_REMOVED lines=14> */
.L_x_4:


//--------------------- .nv.shared._Z22Brent_Kung_scan_kernelPiS_i --------------------------
	.section	.nv.shared._Z22Brent_Kung_scan_kernelPiS_i,"aw",@nobits
	.sectionflags	@""
	.align	4
.nv.shared._Z22Brent_Kung_scan_kernelPiS_i:
	.zero		2048


//--------------------- .nv.shared.reserved.0     --------------------------
	.section	.nv.shared.reserved.0,"aw",@nobits
	.weak		__nv_reservedSMEM_offset_0_alias
	.size		__nv_reservedSMEM_offset_0_alias, 0, 64
	.other		__nv_reservedSMEM_offset_0_alias,@"STO_CUDA_RESERVED_SHARED STV_DEFAULT"
__nv_reservedSMEM_offset_0_alias:
	.zero		0
	.zero		64


//--------------------- .nv.constant0._Z22Brent_Kung_scan_kernelPiS_i --------------------------
	.section	.nv.constant0._Z22Brent_Kung_scan_kernelPiS_i,"a",@progbits
	.sectionflags	@""
	.align	4
.nv.constant0._Z22Brent_Kung_scan_kernelPiS_i:
	.zero		916


//--------------------- SYMBOLS --------------------------

	.type		.nv.reservedSmem.offset0,@object
	.size		.nv.reservedSmem.offset0,0x4
	.type		.nv.reservedSmem.cap,@object
	.size		.nv.reservedSmem.cap,0x4
